//
// Generated by NVIDIA NVVM Compiler
//
// Compiler Build ID: CL-36424714
// Cuda compilation tools, release 13.0, V13.0.88
// Based on NVVM 20.0.0
//

.version 9.0
.target sm_100
.address_size 64

	// .globl	_Z16copyTileToCanvasPhiiS_iiiiii

.visible .entry _Z16copyTileToCanvasPhiiS_iiiiii(
	.param .u64 .ptr .align 1 _Z16copyTileToCanvasPhiiS_iiiiii_param_0,
	.param .u32 _Z16copyTileToCanvasPhiiS_iiiiii_param_1,
	.param .u32 _Z16copyTileToCanvasPhiiS_iiiiii_param_2,
	.param .u64 .ptr .align 1 _Z16copyTileToCanvasPhiiS_iiiiii_param_3,
	.param .u32 _Z16copyTileToCanvasPhiiS_iiiiii_param_4,
	.param .u32 _Z16copyTileToCanvasPhiiS_iiiiii_param_5,
	.param .u32 _Z16copyTileToCanvasPhiiS_iiiiii_param_6,
	.param .u32 _Z16copyTileToCanvasPhiiS_iiiiii_param_7,
	.param .u32 _Z16copyTileToCanvasPhiiS_iiiiii_param_8,
	.param .u32 _Z16copyTileToCanvasPhiiS_iiiiii_param_9
)
{
	.reg .pred 	%p<10>;
	.reg .b16 	%rs<4>;
	.reg .b32 	%r<28>;
	.reg .b32 	%f<11>;
	.reg .b64 	%rd<9>;

	ld.param.u64 	%rd1, [_Z16copyTileToCanvasPhiiS_iiiiii_param_0];
	ld.param.u32 	%r7, [_Z16copyTileToCanvasPhiiS_iiiiii_param_1];
	ld.param.u32 	%r8, [_Z16copyTileToCanvasPhiiS_iiiiii_param_2];
	ld.param.u64 	%rd2, [_Z16copyTileToCanvasPhiiS_iiiiii_param_3];
	ld.param.u32 	%r9, [_Z16copyTileToCanvasPhiiS_iiiiii_param_4];
	ld.param.u32 	%r10, [_Z16copyTileToCanvasPhiiS_iiiiii_param_5];
	ld.param.u32 	%r11, [_Z16copyTileToCanvasPhiiS_iiiiii_param_6];
	ld.param.u32 	%r12, [_Z16copyTileToCanvasPhiiS_iiiiii_param_7];
	ld.param.u32 	%r13, [_Z16copyTileToCanvasPhiiS_iiiiii_param_8];
	ld.param.u32 	%r15, [_Z16copyTileToCanvasPhiiS_iiiiii_param_9];
	mov.u32 	%r16, %ctaid.x;
	mov.u32 	%r17, %ntid.x;
	mov.u32 	%r18, %tid.x;
	mad.lo.s32 	%r1, %r16, %r17, %r18;
	mov.u32 	%r19, %ctaid.y;
	mov.u32 	%r20, %ntid.y;
	mov.u32 	%r21, %tid.y;
	mad.lo.s32 	%r22, %r19, %r20, %r21;
	setp.ge.s32 	%p1, %r1, %r13;
	setp.ge.s32 	%p2, %r22, %r15;
	or.pred  	%p3, %p1, %p2;
	@%p3 bra 	$L__BB0_4;
	add.s32 	%r3, %r11, %r1;
	add.s32 	%r4, %r12, %r22;
	setp.ge.s32 	%p4, %r3, %r7;
	setp.ge.s32 	%p5, %r4, %r8;
	or.pred  	%p6, %p4, %p5;
	@%p6 bra 	$L__BB0_4;
	cvt.rn.f32.s32 	%f1, %r9;
	cvt.rn.f32.s32 	%f2, %r13;
	div.rn.f32 	%f3, %f1, %f2;
	cvt.rn.f32.s32 	%f4, %r10;
	cvt.rn.f32.u32 	%f5, %r15;
	div.rn.f32 	%f6, %f4, %f5;
	cvt.rn.f32.s32 	%f7, %r1;
	mul.f32 	%f8, %f3, %f7;
	cvt.rzi.s32.f32 	%r5, %f8;
	cvt.rn.f32.u32 	%f9, %r22;
	mul.f32 	%f10, %f6, %f9;
	cvt.rzi.s32.f32 	%r23, %f10;
	setp.ge.s32 	%p7, %r5, %r9;
	setp.ge.s32 	%p8, %r23, %r10;
	or.pred  	%p9, %p7, %p8;
	@%p9 bra 	$L__BB0_4;
	mad.lo.s32 	%r24, %r23, %r9, %r5;
	mul.lo.s32 	%r25, %r24, 3;
	mad.lo.s32 	%r26, %r4, %r7, %r3;
	mul.lo.s32 	%r27, %r26, 3;
	cvt.s64.s32 	%rd3, %r25;
	cvta.to.global.u64 	%rd4, %rd2;
	add.s64 	%rd5, %rd4, %rd3;
	ld.global.u8 	%rs1, [%rd5];
	cvt.s64.s32 	%rd6, %r27;
	cvta.to.global.u64 	%rd7, %rd1;
	add.s64 	%rd8, %rd7, %rd6;
	st.global.u8 	[%rd8], %rs1;
	ld.global.u8 	%rs2, [%rd5+1];
	st.global.u8 	[%rd8+1], %rs2;
	ld.global.u8 	%rs3, [%rd5+2];
	st.global.u8 	[%rd8+2], %rs3;
$L__BB0_4:
	ret;

}


// ===== COMPILED SASS (sm_100) =====

	.target	sm_100

	.elftype	@"ET_EXEC"


//--------------------- .note.nv.tkinfo           --------------------------
	.section	.note.nv.tkinfo,"",@"SHT_NOTE"
	.sectionflags	@"SHF_NOTE_NV_TKINFO"
	.tkinfo
        /*0018*/ 	.word	0x00000002
        /*0030*/ 	.string	""
        /*0030*/ 	.string	"ptxas"
        /*0030*/ 	.string	"Cuda compilation tools, release 13.0, V13.0.88"
        /*0030*/ 	.string	"Build cuda_13.0.r13.0/compiler.36424714_0"
        /*0030*/ 	.string	"-arch sm_100 -m 64 "



//--------------------- .note.nv.cuinfo           --------------------------
	.section	.note.nv.cuinfo,"",@"SHT_NOTE"
	.sectionflags	@"SHF_NOTE_NV_CUINFO"
        /*0018*/ 	.short	0x0002
        /*001a*/ 	.short	0x0064
        /*001c*/ 	.short	0x0082
	.zero		2


//--------------------- .nv.info                  --------------------------
	.section	.nv.info,"",@"SHT_CUDA_INFO"
	.align	4


	//----- nvinfo : EIATTR_REGCOUNT
	.align		4
        /*0000*/ 	.byte	0x04, 0x2f
        /*0002*/ 	.short	(.L_1 - .L_0)
	.align		4
.L_0:
        /*0004*/ 	.word	index@(_Z16copyTileToCanvasPhiiS_iiiiii)
        /*0008*/ 	.word	0x00000013


	//----- nvinfo : EIATTR_FRAME_SIZE
	.align		4
.L_1:
        /*000c*/ 	.byte	0x04, 0x11
        /*000e*/ 	.short	(.L_3 - .L_2)
	.align		4
.L_2:
        /*0010*/ 	.word	index@($__internal_0_$__cuda_sm3x_div_rn_noftz_f32_slowpath)
        /*0014*/ 	.word	0x00000000


	//----- nvinfo : EIATTR_FRAME_SIZE
	.align		4
.L_3:
        /*0018*/ 	.byte	0x04, 0x11
        /*001a*/ 	.short	(.L_5 - .L_4)
	.align		4
.L_4:
        /*001c*/ 	.word	index@(_Z16copyTileToCanvasPhiiS_iiiiii)
        /*0020*/ 	.word	0x00000000


	//----- nvinfo : EIATTR_MIN_STACK_SIZE
	.align		4
.L_5:
        /*0024*/ 	.byte	0x04, 0x12
        /*0026*/ 	.short	(.L_7 - .L_6)
	.align		4
.L_6:
        /*0028*/ 	.word	index@(_Z16copyTileToCanvasPhiiS_iiiiii)
        /*002c*/ 	.word	0x00000000
.L_7:


//--------------------- .nv.compat                --------------------------
	.section	.nv.compat,"",@"SHT_CUDA_COMPAT_INFO"
	.align	4
        /*0000*/ 	.byte	0x02, 0x09, 0x00, 0x00, 0x02, 0x02, 0x01, 0x00, 0x02, 0x05, 0x05, 0x00, 0x03, 0x07, 0x01, 0x01
        /*0010*/ 	.byte	0x02, 0x03, 0x00, 0x00, 0x02, 0x06, 0x01, 0x00, 0x04, 0x0b, 0x08, 0x00, 0x01, 0x00, 0x00, 0x00
        /*0020*/ 	.byte	0x00, 0x00, 0x00, 0x00


//--------------------- .nv.info._Z16copyTileToCanvasPhiiS_iiiiii --------------------------
	.section	.nv.info._Z16copyTileToCanvasPhiiS_iiiiii,"",@"SHT_CUDA_INFO"
	.sectionflags	@""
	.align	4


	//----- nvinfo : EIATTR_CUDA_API_VERSION
	.align		4
        /*0000*/ 	.byte	0x04, 0x37
        /*0002*/ 	.short	(.L_9 - .L_8)
.L_8:
        /*0004*/ 	.word	0x00000082


	//----- nvinfo : EIATTR_KPARAM_INFO
	.align		4
.L_9:
        /*0008*/ 	.byte	0x04, 0x17
        /*000a*/ 	.short	(.L_11 - .L_10)
.L_10:
        /*000c*/ 	.word	0x00000000
        /*0010*/ 	.short	0x0009
        /*0012*/ 	.short	0x002c
        /*0014*/ 	.byte	0x00, 0xf0, 0x11, 0x00


	//----- nvinfo : EIATTR_KPARAM_INFO
	.align		4
.L_11:
        /*0018*/ 	.byte	0x04, 0x17
        /*001a*/ 	.short	(.L_13 - .L_12)
.L_12:
        /*001c*/ 	.word	0x00000000
        /*0020*/ 	.short	0x0008
        /*0022*/ 	.short	0x0028
        /*0024*/ 	.byte	0x00, 0xf0, 0x11, 0x00


	//----- nvinfo : EIATTR_KPARAM_INFO
	.align		4
.L_13:
        /*0028*/ 	.byte	0x04, 0x17
        /*002a*/ 	.short	(.L_15 - .L_14)
.L_14:
        /*002c*/ 	.word	0x00000000
        /*0030*/ 	.short	0x0007
        /*0032*/ 	.short	0x0024
        /*0034*/ 	.byte	0x00, 0xf0, 0x11, 0x00


	//----- nvinfo : EIATTR_KPARAM_INFO
	.align		4
.L_15:
        /*0038*/ 	.byte	0x04, 0x17
        /*003a*/ 	.short	(.L_17 - .L_16)
.L_16:
        /*003c*/ 	.word	0x00000000
        /*0040*/ 	.short	0x0006
        /*0042*/ 	.short	0x0020
        /*0044*/ 	.byte	0x00, 0xf0, 0x11, 0x00


	//----- nvinfo : EIATTR_KPARAM_INFO
	.align		4
.L_17:
        /*0048*/ 	.byte	0x04, 0x17
        /*004a*/ 	.short	(.L_19 - .L_18)
.L_18:
        /*004c*/ 	.word	0x00000000
        /*0050*/ 	.short	0x0005
        /*0052*/ 	.short	0x001c
        /*0054*/ 	.byte	0x00, 0xf0, 0x11, 0x00


	//----- nvinfo : EIATTR_KPARAM_INFO
	.align		4
.L_19:
        /*0058*/ 	.byte	0x04, 0x17
        /*005a*/ 	.short	(.L_21 - .L_20)
.L_20:
        /*005c*/ 	.word	0x00000000
        /*0060*/ 	.short	0x0004
        /*0062*/ 	.short	0x0018
        /*0064*/ 	.byte	0x00, 0xf0, 0x11, 0x00


	//----- nvinfo : EIATTR_KPARAM_INFO
	.align		4
.L_21:
        /*0068*/ 	.byte	0x04, 0x17
        /*006a*/ 	.short	(.L_23 - .L_22)
.L_22:
        /*006c*/ 	.word	0x00000000
        /*0070*/ 	.short	0x0003
        /*0072*/ 	.short	0x0010
        /*0074*/ 	.byte	0x00, 0xf5, 0x21, 0x00


	//----- nvinfo : EIATTR_KPARAM_INFO
	.align		4
.L_23:
        /*0078*/ 	.byte	0x04, 0x17
        /*007a*/ 	.short	(.L_25 - .L_24)
.L_24:
        /*007c*/ 	.word	0x00000000
        /*0080*/ 	.short	0x0002
        /*0082*/ 	.short	0x000c
        /*0084*/ 	.byte	0x00, 0xf0, 0x11, 0x00


	//----- nvinfo : EIATTR_KPARAM_INFO
	.align		4
.L_25:
        /*0088*/ 	.byte	0x04, 0x17
        /*008a*/ 	.short	(.L_27 - .L_26)
.L_26:
        /*008c*/ 	.word	0x00000000
        /*0090*/ 	.short	0x0001
        /*0092*/ 	.short	0x0008
        /*0094*/ 	.byte	0x00, 0xf0, 0x11, 0x00


	//----- nvinfo : EIATTR_KPARAM_INFO
	.align		4
.L_27:
        /*0098*/ 	.byte	0x04, 0x17
        /*009a*/ 	.short	(.L_29 - .L_28)
.L_28:
        /*009c*/ 	.word	0x00000000
        /*00a0*/ 	.short	0x0000
        /*00a2*/ 	.short	0x0000
        /*00a4*/ 	.byte	0x00, 0xf5, 0x21, 0x00


	//----- nvinfo : EIATTR_SPARSE_MMA_MASK
	.align		4
.L_29:
        /*00a8*/ 	.byte	0x03, 0x50
        /*00aa*/ 	.short	0x0000


	//----- nvinfo : EIATTR_MAXREG_COUNT
	.align		4
        /*00ac*/ 	.byte	0x03, 0x1b
        /*00ae*/ 	.short	0x00ff


	//----- nvinfo : EIATTR_MERCURY_ISA_VERSION
	.align		4
        /*00b0*/ 	.byte	0x03, 0x5f
        /*00b2*/ 	.short	0x0101


	//----- nvinfo : EIATTR_VRC_CTA_INIT_COUNT
	.align		4
        /*00b4*/ 	.byte	0x02, 0x4a
	.zero		1
	.zero		1


	//----- nvinfo : EIATTR_EXIT_INSTR_OFFSETS
	.align		4
        /*00b8*/ 	.byte	0x04, 0x1c
        /*00ba*/ 	.short	(.L_31 - .L_30)


	//   ....[0]....
.L_30:
        /*00bc*/ 	.word	0x000000c0


	//   ....[1]....
        /*00c0*/ 	.word	0x00000130


	//   ....[2]....
        /*00c4*/ 	.word	0x000003a0


	//   ....[3]....
        /*00c8*/ 	.word	0x000004d0


	//----- nvinfo : EIATTR_CRS_STACK_SIZE
	.align		4
.L_31:
        /*00cc*/ 	.byte	0x04, 0x1e
        /*00ce*/ 	.short	(.L_33 - .L_32)
.L_32:
        /*00d0*/ 	.word	0x00000000


	//----- nvinfo : EIATTR_CBANK_PARAM_SIZE
	.align		4
.L_33:
        /*00d4*/ 	.byte	0x03, 0x19
        /*00d6*/ 	.short	0x0030


	//----- nvinfo : EIATTR_PARAM_CBANK
	.align		4
        /*00d8*/ 	.byte	0x04, 0x0a
        /*00da*/ 	.short	(.L_35 - .L_34)
	.align		4
.L_34:
        /*00dc*/ 	.word	index@(.nv.constant0._Z16copyTileToCanvasPhiiS_iiiiii)
        /*00e0*/ 	.short	0x0380
        /*00e2*/ 	.short	0x0030


	//----- nvinfo : EIATTR_SW_WAR
	.align		4
.L_35:
        /*00e4*/ 	.byte	0x04, 0x36
        /*00e6*/ 	.short	(.L_37 - .L_36)
.L_36:
        /*00e8*/ 	.word	0x00000008
.L_37:


//--------------------- .nv.callgraph             --------------------------
	.section	.nv.callgraph,"",@"SHT_CUDA_CALLGRAPH"
	.align	4
	.sectionentsize	8
	.align		4
        /*0000*/ 	.word	0x00000000
	.align		4
        /*0004*/ 	.word	0xffffffff
	.align		4
        /*0008*/ 	.word	0x00000000
	.align		4
        /*000c*/ 	.word	0xfffffffe
	.align		4
        /*0010*/ 	.word	0x00000000
	.align		4
        /*0014*/ 	.word	0xfffffffd
	.align		4
        /*0018*/ 	.word	0x00000000
	.align		4
        /*001c*/ 	.word	0xfffffffc


//--------------------- .text._Z16copyTileToCanvasPhiiS_iiiiii --------------------------
	.section	.text._Z16copyTileToCanvasPhiiS_iiiiii,"ax",@progbits
	.align	128
        .global         _Z16copyTileToCanvasPhiiS_iiiiii
        .type           _Z16copyTileToCanvasPhiiS_iiiiii,@function
        .size           _Z16copyTileToCanvasPhiiS_iiiiii,(.L_x_11 - _Z16copyTileToCanvasPhiiS_iiiiii)
        .other          _Z16copyTileToCanvasPhiiS_iiiiii,@"STO_CUDA_ENTRY STV_DEFAULT"
_Z16copyTileToCanvasPhiiS_iiiiii:
.text._Z16copyTileToCanvasPhiiS_iiiiii:
[----:B------:R-:W-:Y:S01]  /*0000*/  LDC R1, c[0x0][0x37c] ;  /* 0x0000df00ff017b82 */ /* 0x000fe20000000800 */
[----:B------:R-:W0:Y:S07]  /*0010*/  S2R R5, SR_TID.Y ;  /* 0x0000000000057919 */ /* 0x000e2e0000002200 */
[----:B------:R-:W1:Y:S01]  /*0020*/  LDC R4, c[0x0][0x360] ;  /* 0x0000d800ff047b82 */ /* 0x000e620000000800 */
[----:B------:R-:W2:Y:S01]  /*0030*/  LDCU.64 UR6, c[0x0][0x3a8] ;  /* 0x00007500ff0677ac */ /* 0x000ea20008000a00 */
[----:B------:R-:W1:Y:S06]  /*0040*/  S2R R3, SR_TID.X ;  /* 0x0000000000037919 */ /* 0x000e6c0000002100 */
[----:B------:R-:W0:Y:S08]  /*0050*/  S2UR UR5, SR_CTAID.Y ;  /* 0x00000000000579c3 */ /* 0x000e300000002600 */
[----:B------:R-:W0:Y:S08]  /*0060*/  LDC R6, c[0x0][0x364] ;  /* 0x0000d900ff067b82 */ /* 0x000e300000000800 */
[----:B------:R-:W1:Y:S01]  /*0070*/  S2UR UR4, SR_CTAID.X ;  /* 0x00000000000479c3 */ /* 0x000e620000002500 */
[----:B0-----:R-:W-:-:S05]  /*0080*/  IMAD R6, R6, UR5, R5 ;  /* 0x0000000506067c24 */ /* 0x001fca000f8e0205 */
[----:B--2---:R-:W-:Y:S01]  /*0090*/  ISETP.GE.AND P0, PT, R6, UR7, PT ;  /* 0x0000000706007c0c */ /* 0x004fe2000bf06270 */
[----:B-1----:R-:W-:-:S05]  /*00a0*/  IMAD R4, R4, UR4, R3 ;  /* 0x0000000404047c24 */ /* 0x002fca000f8e0203 */
[----:B------:R-:W-:-:S13]  /*00b0*/  ISETP.GE.OR P0, PT, R4, UR6, P0 ;  /* 0x0000000604007c0c */ /* 0x000fda0008706670 */
[----:B------:R-:W-:Y:S05]  /*00c0*/  @P0 EXIT ;  /* 0x000000000000094d */ /* 0x000fea0003800000 */
[----:B------:R-:W0:Y:S01]  /*00d0*/  LDCU.64 UR4, c[0x0][0x3a0] ;  /* 0x00007400ff0477ac */ /* 0x000e220008000a00 */
[----:B------:R-:W1:Y:S01]  /*00e0*/  LDCU.64 UR8, c[0x0][0x388] ;  /* 0x00007100ff0877ac */ /* 0x000e620008000a00 */
[----:B0-----:R-:W-:Y:S02]  /*00f0*/  VIADD R5, R6, UR5 ;  /* 0x0000000506057c36 */ /* 0x001fe40008000000 */
[----:B------:R-:W-:-:S03]  /*0100*/  VIADD R2, R4, UR4 ;  /* 0x0000000404027c36 */ /* 0x000fc60008000000 */
[----:B-1----:R-:W-:-:S04]  /*0110*/  ISETP.GE.AND P0, PT, R5, UR9, PT ;  /* 0x0000000905007c0c */ /* 0x002fc8000bf06270 */
[----:B------:R-:W-:-:S13]  /*0120*/  ISETP.GE.OR P0, PT, R2, UR8, P0 ;  /* 0x0000000802007c0c */ /* 0x000fda0008706670 */
[----:B------:R-:W-:Y:S05]  /*0130*/  @P0 EXIT ;  /* 0x000000000000094d */ /* 0x000fea0003800000 */
[----:B------:R-:W0:Y:S01]  /*0140*/  LDCU UR4, c[0x0][0x398] ;  /* 0x00007300ff0477ac */ /* 0x000e220008000800 */
[----:B------:R-:W-:-:S04]  /*0150*/  I2FP.F32.S32 R3, UR6 ;  /* 0x0000000600037c45 */ /* 0x000fc80008201400 */
[----:B------:R-:W1:Y:S01]  /*0160*/  MUFU.RCP R8, R3 ;  /* 0x0000000300087308 */ /* 0x000e620000001000 */
[----:B0-----:R-:W-:-:S07]  /*0170*/  I2FP.F32.S32 R0, UR4 ;  /* 0x0000000400007c45 */ /* 0x001fce0008201400 */
[----:B------:R-:W0:Y:S01]  /*0180*/  FCHK P0, R0, R3 ;  /* 0x0000000300007302 */ /* 0x000e220000000000 */
[----:B-1----:R-:W-:-:S04]  /*0190*/  FFMA R7, -R3, R8, 1 ;  /* 0x3f80000003077423 */ /* 0x002fc80000000108 */
[----:B------:R-:W-:-:S04]  /*01a0*/  FFMA R7, R8, R7, R8 ;  /* 0x0000000708077223 */ /* 0x000fc80000000008 */
[----:B------:R-:W-:-:S04]  /*01b0*/  FFMA R8, R0, R7, RZ ;  /* 0x0000000700087223 */ /* 0x000fc800000000ff */
[----:B------:R-:W-:-:S04]  /*01c0*/  FFMA R9, -R3, R8, R0 ;  /* 0x0000000803097223 */ /* 0x000fc80000000100 */
[----:B------:R-:W-:Y:S01]  /*01d0*/  FFMA R7, R7, R9, R8 ;  /* 0x0000000907077223 */ /* 0x000fe20000000008 */
[----:B0-----:R-:W-:Y:S06]  /*01e0*/  @!P0 BRA `(.L_x_0) ;  /* 0x00000000000c8947 */ /* 0x001fec0003800000 */
[----:B------:R-:W-:-:S07]  /*01f0*/  MOV R8, 0x210 ;  /* 0x0000021000087802 */ /* 0x000fce0000000f00 */
[----:B------:R-:W-:Y:S05]  /*0200*/  CALL.REL.NOINC `($__internal_0_$__cuda_sm3x_div_rn_noftz_f32_slowpath) ;  /* 0x0000000000b47944 */ /* 0x000fea0003c00000 */
[----:B------:R-:W-:-:S07]  /*0210*/  IMAD.MOV.U32 R7, RZ, RZ, R0 ;  /* 0x000000ffff077224 */ /* 0x000fce00078e0000 */
.L_x_0:
[----:B------:R-:W0:Y:S02]  /*0220*/  LDCU UR4, c[0x0][0x3ac] ;  /* 0x00007580ff0477ac */ /* 0x000e240008000800 */
[----:B0-----:R-:W-:Y:S01]  /*0230*/  I2FP.F32.U32 R3, UR4 ;  /* 0x0000000400037c45 */ /* 0x001fe20008201000 */
[----:B------:R-:W0:Y:S03]  /*0240*/  LDCU UR4, c[0x0][0x39c] ;  /* 0x00007380ff0477ac */ /* 0x000e260008000800 */
[----:B------:R-:W1:Y:S01]  /*0250*/  MUFU.RCP R8, R3 ;  /* 0x0000000300087308 */ /* 0x000e620000001000 */
[----:B0-----:R-:W-:Y:S01]  /*0260*/  I2FP.F32.S32 R0, UR4 ;  /* 0x0000000400007c45 */ /* 0x001fe20008201400 */
[----:B-1----:R-:W-:-:S06]  /*0270*/  FFMA R9, -R3, R8, 1 ;  /* 0x3f80000003097423 */ /* 0x002fcc0000000108 */
[----:B------:R-:W0:Y:S01]  /*0280*/  FCHK P0, R0, R3 ;  /* 0x0000000300007302 */ /* 0x000e220000000000 */
        /* <DEDUP_REMOVED lines=8> */
.L_x_1:
[----:B------:R-:W-:Y:S01]  /*0310*/  I2FP.F32.U32 R3, R6 ;  /* 0x0000000600037245 */ /* 0x000fe20000201000 */
[----:B------:R-:W0:Y:S01]  /*0320*/  LDCU.64 UR8, c[0x0][0x398] ;  /* 0x00007300ff0877ac */ /* 0x000e220008000a00 */
[----:B------:R-:W-:-:S03]  /*0330*/  I2FP.F32.S32 R4, R4 ;  /* 0x0000000400047245 */ /* 0x000fc60000201400 */
[----:B------:R-:W-:Y:S02]  /*0340*/  FMUL R3, R3, R8 ;  /* 0x0000000803037220 */ /* 0x000fe40000400000 */
[----:B------:R-:W-:-:S04]  /*0350*/  FMUL R4, R4, R7 ;  /* 0x0000000704047220 */ /* 0x000fc80000400000 */
[----:B------:R-:W0:Y:S08]  /*0360*/  F2I.TRUNC.NTZ R3, R3 ;  /* 0x0000000300037305 */ /* 0x000e30000020f100 */
[----:B------:R-:W1:Y:S01]  /*0370*/  F2I.TRUNC.NTZ R4, R4 ;  /* 0x0000000400047305 */ /* 0x000e62000020f100 */
[----:B0-----:R-:W-:-:S04]  /*0380*/  ISETP.GE.AND P0, PT, R3, UR9, PT ;  /* 0x0000000903007c0c */ /* 0x001fc8000bf06270 */
[----:B-1----:R-:W-:-:S13]  /*0390*/  ISETP.GE.OR P0, PT, R4, UR8, P0 ;  /* 0x0000000804007c0c */ /* 0x002fda0008706670 */
[----:B------:R-:W-:Y:S05]  /*03a0*/  @P0 EXIT ;  /* 0x000000000000094d */ /* 0x000fea0003800000 */
[----:B------:R-:W0:Y:S01]  /*03b0*/  LDCU.64 UR6, c[0x0][0x390] ;  /* 0x00007200ff0677ac */ /* 0x000e220008000a00 */
[----:B------:R-:W-:Y:S01]  /*03c0*/  IMAD R0, R3, UR8, R4 ;  /* 0x0000000803007c24 */ /* 0x000fe2000f8e0204 */
[----:B------:R-:W1:Y:S03]  /*03d0*/  LDCU.64 UR4, c[0x0][0x358] ;  /* 0x00006b00ff0477ac */ /* 0x000e660008000a00 */
[----:B------:R-:W-:Y:S01]  /*03e0*/  IMAD R0, R0, 0x3, RZ ;  /* 0x0000000300007824 */ /* 0x000fe200078e02ff */
[----:B------:R-:W2:Y:S04]  /*03f0*/  LDCU UR9, c[0x0][0x388] ;  /* 0x00007100ff0977ac */ /* 0x000ea80008000800 */
[----:B0-----:R-:W-:-:S04]  /*0400*/  IADD3 R6, P0, PT, R0, UR6, RZ ;  /* 0x0000000600067c10 */ /* 0x001fc8000ff1e0ff */
[----:B------:R-:W-:Y:S01]  /*0410*/  LEA.HI.X.SX32 R7, R0, UR7, 0x1, P0 ;  /* 0x0000000700077c11 */ /* 0x000fe200080f0eff */
[----:B------:R-:W0:Y:S04]  /*0420*/  LDCU.64 UR6, c[0x0][0x380] ;  /* 0x00007000ff0677ac */ /* 0x000e280008000a00 */
[----:B-1----:R-:W3:Y:S01]  /*0430*/  LDG.E.U8 R9, desc[UR4][R6.64] ;  /* 0x0000000406097981 */ /* 0x002ee2000c1e1100 */
[----:B--2---:R-:W-:-:S04]  /*0440*/  IMAD R2, R5, UR9, R2 ;  /* 0x0000000905027c24 */ /* 0x004fc8000f8e0202 */
[----:B------:R-:W-:-:S05]  /*0450*/  IMAD R0, R2, 0x3, RZ ;  /* 0x0000000302007824 */ /* 0x000fca00078e02ff */
[----:B0-----:R-:W-:-:S04]  /*0460*/  IADD3 R2, P0, PT, R0, UR6, RZ ;  /* 0x0000000600027c10 */ /* 0x001fc8000ff1e0ff */
[----:B------:R-:W-:-:S05]  /*0470*/  LEA.HI.X.SX32 R3, R0, UR7, 0x1, P0 ;  /* 0x0000000700037c11 */ /* 0x000fca00080f0eff */
[----:B---3--:R-:W-:Y:S04]  /*0480*/  STG.E.U8 desc[UR4][R2.64], R9 ;  /* 0x0000000902007986 */ /* 0x008fe8000c101104 */
[----:B------:R-:W2:Y:S04]  /*0490*/  LDG.E.U8 R5, desc[UR4][R6.64+0x1] ;  /* 0x0000010406057981 */ /* 0x000ea8000c1e1100 */
[----:B--2---:R-:W-:Y:S04]  /*04a0*/  STG.E.U8 desc[UR4][R2.64+0x1], R5 ;  /* 0x0000010502007986 */ /* 0x004fe8000c101104 */
[----:B------:R-:W2:Y:S04]  /*04b0*/  LDG.E.U8 R11, desc[UR4][R6.64+0x2] ;  /* 0x00000204060b7981 */ /* 0x000ea8000c1e1100 */
[----:B--2---:R-:W-:Y:S01]  /*04c0*/  STG.E.U8 desc[UR4][R2.64+0x2], R11 ;  /* 0x0000020b02007986 */ /* 0x004fe2000c101104 */
[----:B------:R-:W-:Y:S05]  /*04d0*/  EXIT ;  /* 0x000000000000794d */ /* 0x000fea0003800000 */
        .weak           $__internal_0_$__cuda_sm3x_div_rn_noftz_f32_slowpath
        .type           $__internal_0_$__cuda_sm3x_div_rn_noftz_f32_slowpath,@function
        .size           $__internal_0_$__cuda_sm3x_div_rn_noftz_f32_slowpath,(.L_x_11 - $__internal_0_$__cuda_sm3x_div_rn_noftz_f32_slowpath)
$__internal_0_$__cuda_sm3x_div_rn_noftz_f32_slowpath:
[----:B------:R-:W-:Y:S02]  /*04e0*/  SHF.R.U32.HI R10, RZ, 0x17, R3 ;  /* 0x00000017ff0a7819 */ /* 0x000fe40000011603 */
[----:B------:R-:W-:Y:S02]  /*04f0*/  SHF.R.U32.HI R9, RZ, 0x17, R0 ;  /* 0x00000017ff097819 */ /* 0x000fe40000011600 */
[----:B------:R-:W-:Y:S02]  /*0500*/  LOP3.LUT R14, R10, 0xff, RZ, 0xc0, !PT ;  /* 0x000000ff0a0e7812 */ /* 0x000fe400078ec0ff */
[----:B------:R-:W-:-:S03]  /*0510*/  LOP3.LUT R12, R9, 0xff, RZ, 0xc0, !PT ;  /* 0x000000ff090c7812 */ /* 0x000fc600078ec0ff */
[----:B------:R-:W-:Y:S02]  /*0520*/  VIADD R11, R14, 0xffffffff ;  /* 0xffffffff0e0b7836 */ /* 0x000fe40000000000 */
[----:B------:R-:W-:-:S03]  /*0530*/  VIADD R10, R12, 0xffffffff ;  /* 0xffffffff0c0a7836 */ /* 0x000fc60000000000 */
[----:B------:R-:W-:-:S04]  /*0540*/  ISETP.GT.U32.AND P0, PT, R11, 0xfd, PT ;  /* 0x000000fd0b00780c */ /* 0x000fc80003f04070 */
[----:B------:R-:W-:-:S13]  /*0550*/  ISETP.GT.U32.OR P0, PT, R10, 0xfd, P0 ;  /* 0x000000fd0a00780c */ /* 0x000fda0000704470 */
[----:B------:R-:W-:Y:S01]  /*0560*/  @!P0 IMAD.MOV.U32 R9, RZ, RZ, RZ ;  /* 0x000000ffff098224 */ /* 0x000fe200078e00ff */
[----:B------:R-:W-:Y:S06]  /*0570*/  @!P0 BRA `(.L_x_2) ;  /* 0x00000000005c8947 */ /* 0x000fec0003800000 */
[----:B------:R-:W-:Y:S02]  /*0580*/  FSETP.GTU.FTZ.AND P0, PT, |R0|, +INF , PT ;  /* 0x7f8000000000780b */ /* 0x000fe40003f1c200 */
[----:B------:R-:W-:-:S04]  /*0590*/  FSETP.GTU.FTZ.AND P1, PT, |R3|, +INF , PT ;  /* 0x7f8000000300780b */ /* 0x000fc80003f3c200 */
[----:B------:R-:W-:-:S13]  /*05a0*/  PLOP3.LUT P0, PT, P0, P1, PT, 0xf8, 0x8f ;  /* 0x00000000008f781c */ /* 0x000fda0000703f70 */
[----:B------:R-:W-:Y:S05]  /*05b0*/  @P0 BRA `(.L_x_3) ;  /* 0x0000000400440947 */ /* 0x000fea0003800000 */
[----:B------:R-:W-:-:S13]  /*05c0*/  LOP3.LUT P0, RZ, R3, 0x7fffffff, R0, 0xc8, !PT ;  /* 0x7fffffff03ff7812 */ /* 0x000fda000780c800 */
[----:B------:R-:W-:Y:S05]  /*05d0*/  @!P0 BRA `(.L_x_4) ;  /* 0x0000000400348947 */ /* 0x000fea0003800000 */
[C---:B------:R-:W-:Y:S02]  /*05e0*/  FSETP.NEU.FTZ.AND P2, PT, |R0|.reuse, +INF , PT ;  /* 0x7f8000000000780b */ /* 0x040fe40003f5d200 */
[----:B------:R-:W-:Y:S02]  /*05f0*/  FSETP.NEU.FTZ.AND P1, PT, |R3|, +INF , PT ;  /* 0x7f8000000300780b */ /* 0x000fe40003f3d200 */
[----:B------:R-:W-:-:S11]  /*0600*/  FSETP.NEU.FTZ.AND P0, PT, |R0|, +INF , PT ;  /* 0x7f8000000000780b */ /* 0x000fd60003f1d200 */
[----:B------:R-:W-:Y:S05]  /*0610*/  @!P1 BRA !P2, `(.L_x_4) ;  /* 0x0000000400249947 */ /* 0x000fea0005000000 */
[----:B------:R-:W-:-:S04]  /*0620*/  LOP3.LUT P2, RZ, R0, 0x7fffffff, RZ, 0xc0, !PT ;  /* 0x7fffffff00ff7812 */ /* 0x000fc8000784c0ff */
[----:B------:R-:W-:-:S13]  /*0630*/  PLOP3.LUT P1, PT, P1, P2, PT, 0x2f, 0xf2 ;  /* 0x0000000000f2781c */ /* 0x000fda0000f24577 */
[----:B------:R-:W-:Y:S05]  /*0640*/  @P1 BRA `(.L_x_5) ;  /* 0x0000000400101947 */ /* 0x000fea0003800000 */
[----:B------:R-:W-:-:S04]  /*0650*/  LOP3.LUT P1, RZ, R3, 0x7fffffff, RZ, 0xc0, !PT ;  /* 0x7fffffff03ff7812 */ /* 0x000fc8000782c0ff */
[----:B------:R-:W-:-:S13]  /*0660*/  PLOP3.LUT P0, PT, P0, P1, PT, 0x2f, 0xf2 ;  /* 0x0000000000f2781c */ /* 0x000fda0000702577 */
[----:B------:R-:W-:Y:S05]  /*0670*/  @P0 BRA `(.L_x_6) ;  /* 0x0000000000f80947 */ /* 0x000fea0003800000 */
[----:B------:R-:W-:Y:S02]  /*0680*/  ISETP.GE.AND P0, PT, R10, RZ, PT ;  /* 0x000000ff0a00720c */ /* 0x000fe40003f06270 */
[----:B------:R-:W-:-:S11]  /*0690*/  ISETP.GE.AND P1, PT, R11, RZ, PT ;  /* 0x000000ff0b00720c */ /* 0x000fd60003f26270 */
[----:B------:R-:W-:Y:S02]  /*06a0*/  @P0 IMAD.MOV.U32 R9, RZ, RZ, RZ ;  /* 0x000000ffff090224 */ /* 0x000fe400078e00ff */
[----:B------:R-:W-:Y:S01]  /*06b0*/  @!P0 FFMA R0, R0, 1.84467440737095516160e+19, RZ ;  /* 0x5f80000000008823 */ /* 0x000fe200000000ff */
[----:B------:R-:W-:Y:S02]  /*06c0*/  @!P0 IMAD.MOV.U32 R9, RZ, RZ, -0x40 ;  /* 0xffffffc0ff098424 */ /* 0x000fe400078e00ff */
[----:B------:R-:W-:Y:S02]  /*06d0*/  @!P1 FFMA R3, R3, 1.84467440737095516160e+19, RZ ;  /* 0x5f80000003039823 */ /* 0x000fe400000000ff */
[----:B------:R-:W-:-:S07]  /*06e0*/  @!P1 VIADD R9, R9, 0x40 ;  /* 0x0000004009099836 */ /* 0x000fce0000000000 */
.L_x_2:
[----:B------:R-:W-:-:S05]  /*06f0*/  LEA R10, R14, 0xc0800000, 0x17 ;  /* 0xc08000000e0a7811 */ /* 0x000fca00078eb8ff */
[----:B------:R-:W-:Y:S02]  /*0700*/  IMAD.IADD R10, R3, 0x1, -R10 ;  /* 0x00000001030a7824 */ /* 0x000fe400078e0a0a */
[----:B------:R-:W-:Y:S02]  /*0710*/  VIADD R3, R12, 0xffffff81 ;  /* 0xffffff810c037836 */ /* 0x000fe40000000000 */
[----:B------:R0:W1:Y:S01]  /*0720*/  MUFU.RCP R11, R10 ;  /* 0x0000000a000b7308 */ /* 0x0000620000001000 */
[----:B------:R-:W-:Y:S01]  /*0730*/  FADD.FTZ R13, -R10, -RZ ;  /* 0x800000ff0a0d7221 */ /* 0x000fe20000010100 */
[C---:B------:R-:W-:Y:S01]  /*0740*/  IMAD R0, R3.reuse, -0x800000, R0 ;  /* 0xff80000003007824 */ /* 0x040fe200078e0200 */
[----:B0-----:R-:W-:-:S05]  /*0750*/  IADD3 R10, PT, PT, R3, 0x7f, -R14 ;  /* 0x0000007f030a7810 */ /* 0x001fca0007ffe80e */
[----:B------:R-:W-:Y:S02]  /*0760*/  IMAD.IADD R10, R10, 0x1, R9 ;  /* 0x000000010a0a7824 */ /* 0x000fe400078e0209 */
[----:B-1----:R-:W-:-:S04]  /*0770*/  FFMA R12, R11, R13, 1 ;  /* 0x3f8000000b0c7423 */ /* 0x002fc8000000000d */
[----:B------:R-:W-:-:S04]  /*0780*/  FFMA R16, R11, R12, R11 ;  /* 0x0000000c0b107223 */ /* 0x000fc8000000000b */
[----:B------:R-:W-:-:S04]  /*0790*/  FFMA R11, R0, R16, RZ ;  /* 0x00000010000b7223 */ /* 0x000fc800000000ff */
[----:B------:R-:W-:-:S04]  /*07a0*/  FFMA R12, R13, R11, R0 ;  /* 0x0000000b0d0c7223 */ /* 0x000fc80000000000 */
[----:B------:R-:W-:-:S04]  /*07b0*/  FFMA R11, R16, R12, R11 ;  /* 0x0000000c100b7223 */ /* 0x000fc8000000000b */
[----:B------:R-:W-:-:S04]  /*07c0*/  FFMA R12, R13, R11, R0 ;  /* 0x0000000b0d0c7223 */ /* 0x000fc80000000000 */
[----:B------:R-:W-:-:S05]  /*07d0*/  FFMA R0, R16, R12, R11 ;  /* 0x0000000c10007223 */ /* 0x000fca000000000b */
[----:B------:R-:W-:-:S04]  /*07e0*/  SHF.R.U32.HI R3, RZ, 0x17, R0 ;  /* 0x00000017ff037819 */ /* 0x000fc80000011600 */
[----:B------:R-:W-:-:S05]  /*07f0*/  LOP3.LUT R3, R3, 0xff, RZ, 0xc0, !PT ;  /* 0x000000ff03037812 */ /* 0x000fca00078ec0ff */
[----:B------:R-:W-:-:S04]  /*0800*/  IMAD.IADD R13, R3, 0x1, R10 ;  /* 0x00000001030d7824 */ /* 0x000fc800078e020a */
[----:B------:R-:W-:-:S05]  /*0810*/  VIADD R3, R13, 0xffffffff ;  /* 0xffffffff0d037836 */ /* 0x000fca0000000000 */
[----:B------:R-:W-:-:S13]  /*0820*/  ISETP.GE.U32.AND P0, PT, R3, 0xfe, PT ;  /* 0x000000fe0300780c */ /* 0x000fda0003f06070 */
[----:B------:R-:W-:Y:S05]  /*0830*/  @!P0 BRA `(.L_x_7) ;  /* 0x0000000000808947 */ /* 0x000fea0003800000 */
[----:B------:R-:W-:-:S13]  /*0840*/  ISETP.GT.AND P0, PT, R13, 0xfe, PT ;  /* 0x000000fe0d00780c */ /* 0x000fda0003f04270 */
[----:B------:R-:W-:Y:S05]  /*0850*/  @P0 BRA `(.L_x_8) ;  /* 0x00000000006c0947 */ /* 0x000fea0003800000 */
[----:B------:R-:W-:-:S13]  /*0860*/  ISETP.GE.AND P0, PT, R13, 0x1, PT ;  /* 0x000000010d00780c */ /* 0x000fda0003f06270 */
[----:B------:R-:W-:Y:S05]  /*0870*/  @P0 BRA `(.L_x_9) ;  /* 0x0000000000980947 */ /* 0x000fea0003800000 */
[----:B------:R-:W-:Y:S02]  /*0880*/  ISETP.GE.AND P0, PT, R13, -0x18, PT ;  /* 0xffffffe80d00780c */ /* 0x000fe40003f06270 */
[----:B------:R-:W-:-:S11]  /*0890*/  LOP3.LUT R0, R0, 0x80000000, RZ, 0xc0, !PT ;  /* 0x8000000000007812 */ /* 0x000fd600078ec0ff */
[----:B------:R-:W-:Y:S05]  /*08a0*/  @!P0 BRA `(.L_x_9) ;  /* 0x00000000008c8947 */ /* 0x000fea0003800000 */
[CCC-:B------:R-:W-:Y:S01]  /*08b0*/  FFMA.RZ R3, R16.reuse, R12.reuse, R11.reuse ;  /* 0x0000000c10037223 */ /* 0x1c0fe2000000c00b */
[CCC-:B------:R-:W-:Y:S01]  /*08c0*/  FFMA.RM R10, R16.reuse, R12.reuse, R11.reuse ;  /* 0x0000000c100a7223 */ /* 0x1c0fe2000000400b */
[C---:B------:R-:W-:Y:S02]  /*08d0*/  ISETP.NE.AND P2, PT, R13.reuse, RZ, PT ;  /* 0x000000ff0d00720c */ /* 0x040fe40003f45270 */
[----:B------:R-:W-:Y:S02]  /*08e0*/  ISETP.NE.AND P1, PT, R13, RZ, PT ;  /* 0x000000ff0d00720c */ /* 0x000fe40003f25270 */
[----:B------:R-:W-:Y:S01]  /*08f0*/  LOP3.LUT R9, R3, 0x7fffff, RZ, 0xc0, !PT ;  /* 0x007fffff03097812 */ /* 0x000fe200078ec0ff */
[----:B------:R-:W-:Y:S01]  /*0900*/  FFMA.RP R3, R16, R12, R11 ;  /* 0x0000000c10037223 */ /* 0x000fe2000000800b */
[----:B------:R-:W-:Y:S02]  /*0910*/  VIADD R12, R13, 0x20 ;  /* 0x000000200d0c7836 */ /* 0x000fe40000000000 */
[----:B------:R-:W-:Y:S01]  /*0920*/  LOP3.LUT R9, R9, 0x800000, RZ, 0xfc, !PT ;  /* 0x0080000009097812 */ /* 0x000fe200078efcff */
[----:B------:R-:W-:Y:S01]  /*0930*/  IMAD.MOV R11, RZ, RZ, -R13 ;  /* 0x000000ffff0b7224 */ /* 0x000fe200078e0a0d */
[----:B------:R-:W-:-:S02]  /*0940*/  FSETP.NEU.FTZ.AND P0, PT, R3, R10, PT ;  /* 0x0000000a0300720b */ /* 0x000fc40003f1d000 */
[----:B------:R-:W-:Y:S02]  /*0950*/  SHF.L.U32 R12, R9, R12, RZ ;  /* 0x0000000c090c7219 */ /* 0x000fe400000006ff */
[----:B------:R-:W-:Y:S02]  /*0960*/  SEL R10, R11, RZ, P2 ;  /* 0x000000ff0b0a7207 */ /* 0x000fe40001000000 */
[----:B------:R-:W-:Y:S02]  /*0970*/  ISETP.NE.AND P1, PT, R12, RZ, P1 ;  /* 0x000000ff0c00720c */ /* 0x000fe40000f25270 */
[----:B------:R-:W-:Y:S02]  /*0980*/  SHF.R.U32.HI R10, RZ, R10, R9 ;  /* 0x0000000aff0a7219 */ /* 0x000fe40000011609 */
[----:B------:R-:W-:Y:S02]  /*0990*/  PLOP3.LUT P0, PT, P0, P1, PT, 0xf8, 0x8f ;  /* 0x00000000008f781c */ /* 0x000fe40000703f70 */
[----:B------:R-:W-:-:S02]  /*09a0*/  SHF.R.U32.HI R12, RZ, 0x1, R10 ;  /* 0x00000001ff0c7819 */ /* 0x000fc4000001160a */
[----:B------:R-:W-:-:S04]  /*09b0*/  SEL R3, RZ, 0x1, !P0 ;  /* 0x00000001ff037807 */ /* 0x000fc80004000000 */
[----:B------:R-:W-:-:S04]  /*09c0*/  LOP3.LUT R3, R3, 0x1, R12, 0xf8, !PT ;  /* 0x0000000103037812 */ /* 0x000fc800078ef80c */
[----:B------:R-:W-:-:S05]  /*09d0*/  LOP3.LUT R3, R3, R10, RZ, 0xc0, !PT ;  /* 0x0000000a03037212 */ /* 0x000fca00078ec0ff */
[----:B------:R-:W-:-:S05]  /*09e0*/  IMAD.IADD R3, R12, 0x1, R3 ;  /* 0x000000010c037824 */ /* 0x000fca00078e0203 */
[----:B------:R-:W-:Y:S01]  /*09f0*/  LOP3.LUT R0, R3, R0, RZ, 0xfc, !PT ;  /* 0x0000000003007212 */ /* 0x000fe200078efcff */
[----:B------:R-:W-:Y:S06]  /*0a00*/  BRA `(.L_x_9) ;  /* 0x0000000000347947 */ /* 0x000fec0003800000 */
.L_x_8:
[----:B------:R-:W-:-:S04]  /*0a10*/  LOP3.LUT R0, R0, 0x80000000, RZ, 0xc0, !PT ;  /* 0x8000000000007812 */ /* 0x000fc800078ec0ff */
[----:B------:R-:W-:Y:S01]  /*0a20*/  LOP3.LUT R0, R0, 0x7f800000, RZ, 0xfc, !PT ;  /* 0x7f80000000007812 */ /* 0x000fe200078efcff */
[----:B------:R-:W-:Y:S06]  /*0a30*/  BRA `(.L_x_9) ;  /* 0x0000000000287947 */ /* 0x000fec0003800000 */
.L_x_7:
[----:B------:R-:W-:Y:S01]  /*0a40*/  IMAD R0, R10, 0x800000, R0 ;  /* 0x008000000a007824 */ /* 0x000fe200078e0200 */
[----:B------:R-:W-:Y:S06]  /*0a50*/  BRA `(.L_x_9) ;  /* 0x0000000000207947 */ /* 0x000fec0003800000 */
.L_x_6:
[----:B------:R-:W-:-:S04]  /*0a60*/  LOP3.LUT R0, R3, 0x80000000, R0, 0x48, !PT ;  /* 0x8000000003007812 */ /* 0x000fc800078e4800 */
[----:B------:R-:W-:Y:S01]  /*0a70*/  LOP3.LUT R0, R0, 0x7f800000, RZ, 0xfc, !PT ;  /* 0x7f80000000007812 */ /* 0x000fe200078efcff */
[----:B------:R-:W-:Y:S06]  /*0a80*/  BRA `(.L_x_9) ;  /* 0x0000000000147947 */ /* 0x000fec0003800000 */
.L_x_5:
[----:B------:R-:W-:Y:S01]  /*0a90*/  LOP3.LUT R0, R3, 0x80000000, R0, 0x48, !PT ;  /* 0x8000000003007812 */ /* 0x000fe200078e4800 */
[----:B------:R-:W-:Y:S06]  /*0aa0*/  BRA `(.L_x_9) ;  /* 0x00000000000c7947 */ /* 0x000fec0003800000 */
.L_x_4:
[----:B------:R-:W0:Y:S01]  /*0ab0*/  MUFU.RSQ R0, -QNAN ;  /* 0xffc0000000007908 */ /* 0x000e220000001400 */
[----:B------:R-:W-:Y:S05]  /*0ac0*/  BRA `(.L_x_9) ;  /* 0x0000000000047947 */ /* 0x000fea0003800000 */
.L_x_3:
[----:B------:R-:W-:-:S07]  /*0ad0*/  FADD.FTZ R0, R0, R3 ;  /* 0x0000000300007221 */ /* 0x000fce0000010000 */
.L_x_9:
[----:B------:R-:W-:-:S04]  /*0ae0*/  IMAD.MOV.U32 R9, RZ, RZ, 0x0 ;  /* 0x00000000ff097424 */ /* 0x000fc800078e00ff */
[----:B0-----:R-:W-:Y:S05]  /*0af0*/  RET.REL.NODEC R8 `(_Z16copyTileToCanvasPhiiS_iiiiii) ;  /* 0xfffffff408407950 */ /* 0x001fea0003c3ffff */
.L_x_10:
[----:B------:R-:W-:-:S00]  /*0b00*/  BRA `(.L_x_10) ;  /* 0xfffffffc00fc7947 */ /* 0x000fc0000383ffff */
[----:B------:R-:W-:-:S00]  /*0b10*/  NOP ;  /* 0x0000000000007918 */ /* 0x000fc00000000000 */
        /* <DEDUP_REMOVED lines=14> */
.L_x_11:


//--------------------- .nv.shared.reserved.0     --------------------------
	.section	.nv.shared.reserved.0,"aw",@nobits
	.weak		__nv_reservedSMEM_offset_0_alias
	.size		__nv_reservedSMEM_offset_0_alias, 0, 64
	.other		__nv_reservedSMEM_offset_0_alias,@"STO_CUDA_RESERVED_SHARED STV_DEFAULT"
__nv_reservedSMEM_offset_0_alias:
	.zero		0
	.zero		64


//--------------------- .nv.constant0._Z16copyTileToCanvasPhiiS_iiiiii --------------------------
	.section	.nv.constant0._Z16copyTileToCanvasPhiiS_iiiiii,"a",@progbits
	.sectionflags	@""
	.align	4
.nv.constant0._Z16copyTileToCanvasPhiiS_iiiiii:
	.zero		944


//--------------------- SYMBOLS --------------------------

	.type		.nv.reservedSmem.offset0,@object
	.size		.nv.reservedSmem.offset0,0x4
